//
// Generated by NVIDIA NVVM Compiler
//
// Compiler Build ID: CL-36424714
// Cuda compilation tools, release 13.0, V13.0.88
// Based on NVVM 20.0.0
//

.version 9.0
.target sm_100
.address_size 64

	// .globl	_Z4copyiPKfPf

.visible .entry _Z4copyiPKfPf(
	.param .u32 _Z4copyiPKfPf_param_0,
	.param .u64 .ptr .align 1 _Z4copyiPKfPf_param_1,
	.param .u64 .ptr .align 1 _Z4copyiPKfPf_param_2
)
{
	.reg .pred 	%p<2>;
	.reg .b32 	%r<5>;
	.reg .b32 	%f<2>;
	.reg .b64 	%rd<10>;

	ld.param.s32 	%rd4, [_Z4copyiPKfPf_param_0];
	ld.param.u64 	%rd2, [_Z4copyiPKfPf_param_1];
	ld.param.u64 	%rd3, [_Z4copyiPKfPf_param_2];
	mov.u32 	%r1, %ctaid.x;
	mov.u32 	%r2, %ntid.x;
	mov.u32 	%r3, %tid.x;
	mad.lo.s32 	%r4, %r1, %r2, %r3;
	cvt.u64.u32 	%rd1, %r4;
	setp.ge.u64 	%p1, %rd1, %rd4;
	@%p1 bra 	$L__BB0_2;
	cvta.to.global.u64 	%rd5, %rd2;
	cvta.to.global.u64 	%rd6, %rd3;
	shl.b64 	%rd7, %rd1, 2;
	add.s64 	%rd8, %rd5, %rd7;
	ld.global.nc.f32 	%f1, [%rd8];
	add.s64 	%rd9, %rd6, %rd7;
	st.global.f32 	[%rd9], %f1;
$L__BB0_2:
	ret;

}
	// .globl	_Z6copyh2iPK6float4PS_
.visible .entry _Z6copyh2iPK6float4PS_(
	.param .u32 _Z6copyh2iPK6float4PS__param_0,
	.param .u64 .ptr .align 1 _Z6copyh2iPK6float4PS__param_1,
	.param .u64 .ptr .align 1 _Z6copyh2iPK6float4PS__param_2
)
{
	.reg .pred 	%p<2>;
	.reg .b32 	%r<5>;
	.reg .b32 	%f<5>;
	.reg .b64 	%rd<10>;

	ld.param.s32 	%rd4, [_Z6copyh2iPK6float4PS__param_0];
	ld.param.u64 	%rd2, [_Z6copyh2iPK6float4PS__param_1];
	ld.param.u64 	%rd3, [_Z6copyh2iPK6float4PS__param_2];
	mov.u32 	%r1, %ctaid.x;
	mov.u32 	%r2, %ntid.x;
	mov.u32 	%r3, %tid.x;
	mad.lo.s32 	%r4, %r1, %r2, %r3;
	cvt.u64.u32 	%rd1, %r4;
	setp.ge.u64 	%p1, %rd1, %rd4;
	@%p1 bra 	$L__BB1_2;
	cvta.to.global.u64 	%rd5, %rd2;
	cvta.to.global.u64 	%rd6, %rd3;
	shl.b64 	%rd7, %rd1, 4;
	add.s64 	%rd8, %rd6, %rd7;
	add.s64 	%rd9, %rd5, %rd7;
	ld.global.nc.v4.f32 	{%f1, %f2, %f3, %f4}, [%rd9];
	st.global.v4.f32 	[%rd8], {%f1, %f2, %f3, %f4};
$L__BB1_2:
	ret;

}
	// .globl	_Z9copy_loopjPKfPf
.visible .entry _Z9copy_loopjPKfPf(
	.param .u32 _Z9copy_loopjPKfPf_param_0,
	.param .u64 .ptr .align 1 _Z9copy_loopjPKfPf_param_1,
	.param .u64 .ptr .align 1 _Z9copy_loopjPKfPf_param_2
)
{
	.reg .pred 	%p<3>;
	.reg .b32 	%r<11>;
	.reg .b32 	%f<2>;
	.reg .b64 	%rd<8>;

	ld.param.u32 	%r6, [_Z9copy_loopjPKfPf_param_0];
	ld.param.u64 	%rd3, [_Z9copy_loopjPKfPf_param_1];
	ld.param.u64 	%rd4, [_Z9copy_loopjPKfPf_param_2];
	mov.u32 	%r7, %ctaid.x;
	mov.u32 	%r1, %ntid.x;
	mov.u32 	%r8, %tid.x;
	mad.lo.s32 	%r10, %r7, %r1, %r8;
	setp.ge.u32 	%p1, %r10, %r6;
	@%p1 bra 	$L__BB2_3;
	mov.u32 	%r9, %nctaid.x;
	mul.lo.s32 	%r3, %r9, %r1;
	cvta.to.global.u64 	%rd1, %rd3;
	cvta.to.global.u64 	%rd2, %rd4;
$L__BB2_2:
	mul.wide.s32 	%rd5, %r10, 4;
	add.s64 	%rd6, %rd1, %rd5;
	ld.global.nc.f32 	%f1, [%rd6];
	add.s64 	%rd7, %rd2, %rd5;
	st.global.f32 	[%rd7], %f1;
	add.s32 	%r10, %r10, %r3;
	setp.lt.u32 	%p2, %r10, %r6;
	@%p2 bra 	$L__BB2_2;
$L__BB2_3:
	ret;

}
	// .globl	_Z16copy_loop_float4jPK6float4PS_
.visible .entry _Z16copy_loop_float4jPK6float4PS_(
	.param .u32 _Z16copy_loop_float4jPK6float4PS__param_0,
	.param .u64 .ptr .align 1 _Z16copy_loop_float4jPK6float4PS__param_1,
	.param .u64 .ptr .align 1 _Z16copy_loop_float4jPK6float4PS__param_2
)
{
	.reg .pred 	%p<3>;
	.reg .b32 	%r<11>;
	.reg .b32 	%f<5>;
	.reg .b64 	%rd<8>;

	ld.param.u32 	%r6, [_Z16copy_loop_float4jPK6float4PS__param_0];
	ld.param.u64 	%rd3, [_Z16copy_loop_float4jPK6float4PS__param_1];
	ld.param.u64 	%rd4, [_Z16copy_loop_float4jPK6float4PS__param_2];
	mov.u32 	%r7, %ctaid.x;
	mov.u32 	%r1, %ntid.x;
	mov.u32 	%r8, %tid.x;
	mad.lo.s32 	%r10, %r7, %r1, %r8;
	setp.ge.u32 	%p1, %r10, %r6;
	@%p1 bra 	$L__BB3_3;
	mov.u32 	%r9, %nctaid.x;
	mul.lo.s32 	%r3, %r9, %r1;
	cvta.to.global.u64 	%rd1, %rd3;
	cvta.to.global.u64 	%rd2, %rd4;
$L__BB3_2:
	mul.wide.s32 	%rd5, %r10, 16;
	add.s64 	%rd6, %rd2, %rd5;
	add.s64 	%rd7, %rd1, %rd5;
	ld.global.nc.v4.f32 	{%f1, %f2, %f3, %f4}, [%rd7];
	st.global.v4.f32 	[%rd6], {%f1, %f2, %f3, %f4};
	add.s32 	%r10, %r10, %r3;
	setp.lt.u32 	%p2, %r10, %r6;
	@%p2 bra 	$L__BB3_2;
$L__BB3_3:
	ret;

}


// ===== COMPILED SASS (sm_100) =====

	.target	sm_100

	.elftype	@"ET_EXEC"


//--------------------- .note.nv.tkinfo           --------------------------
	.section	.note.nv.tkinfo,"",@"SHT_NOTE"
	.sectionflags	@"SHF_NOTE_NV_TKINFO"
	.tkinfo
        /*0018*/ 	.word	0x00000002
        /*0030*/ 	.string	""
        /*0030*/ 	.string	"ptxas"
        /*0030*/ 	.string	"Cuda compilation tools, release 13.0, V13.0.88"
        /*0030*/ 	.string	"Build cuda_13.0.r13.0/compiler.36424714_0"
        /*0030*/ 	.string	"-arch sm_100 -m 64 "



//--------------------- .note.nv.cuinfo           --------------------------
	.section	.note.nv.cuinfo,"",@"SHT_NOTE"
	.sectionflags	@"SHF_NOTE_NV_CUINFO"
        /*0018*/ 	.short	0x0002
        /*001a*/ 	.short	0x0064
        /*001c*/ 	.short	0x0082
	.zero		2


//--------------------- .nv.info                  --------------------------
	.section	.nv.info,"",@"SHT_CUDA_INFO"
	.align	4


	//----- nvinfo : EIATTR_REGCOUNT
	.align		4
        /*0000*/ 	.byte	0x04, 0x2f
        /*0002*/ 	.short	(.L_1 - .L_0)
	.align		4
.L_0:
        /*0004*/ 	.word	index@(_Z4copyiPKfPf)
        /*0008*/ 	.word	0x00000008


	//----- nvinfo : EIATTR_FRAME_SIZE
	.align		4
.L_1:
        /*000c*/ 	.byte	0x04, 0x11
        /*000e*/ 	.short	(.L_3 - .L_2)
	.align		4
.L_2:
        /*0010*/ 	.word	index@(_Z4copyiPKfPf)
        /*0014*/ 	.word	0x00000000


	//----- nvinfo : EIATTR_REGCOUNT
	.align		4
.L_3:
        /*0018*/ 	.byte	0x04, 0x2f
        /*001a*/ 	.short	(.L_5 - .L_4)
	.align		4
.L_4:
        /*001c*/ 	.word	index@(_Z6copyh2iPK6float4PS_)
        /*0020*/ 	.word	0x0000000e


	//----- nvinfo : EIATTR_FRAME_SIZE
	.align		4
.L_5:
        /*0024*/ 	.byte	0x04, 0x11
        /*0026*/ 	.short	(.L_7 - .L_6)
	.align		4
.L_6:
        /*0028*/ 	.word	index@(_Z6copyh2iPK6float4PS_)
        /*002c*/ 	.word	0x00000000


	//----- nvinfo : EIATTR_REGCOUNT
	.align		4
.L_7:
        /*0030*/ 	.byte	0x04, 0x2f
        /*0032*/ 	.short	(.L_9 - .L_8)
	.align		4
.L_8:
        /*0034*/ 	.word	index@(_Z9copy_loopjPKfPf)
        /*0038*/ 	.word	0x0000000e


	//----- nvinfo : EIATTR_FRAME_SIZE
	.align		4
.L_9:
        /*003c*/ 	.byte	0x04, 0x11
        /*003e*/ 	.short	(.L_11 - .L_10)
	.align		4
.L_10:
        /*0040*/ 	.word	index@(_Z9copy_loopjPKfPf)
        /*0044*/ 	.word	0x00000000


	//----- nvinfo : EIATTR_REGCOUNT
	.align		4
.L_11:
        /*0048*/ 	.byte	0x04, 0x2f
        /*004a*/ 	.short	(.L_13 - .L_12)
	.align		4
.L_12:
        /*004c*/ 	.word	index@(_Z16copy_loop_float4jPK6float4PS_)
        /*0050*/ 	.word	0x00000012


	//----- nvinfo : EIATTR_FRAME_SIZE
	.align		4
.L_13:
        /*0054*/ 	.byte	0x04, 0x11
        /*0056*/ 	.short	(.L_15 - .L_14)
	.align		4
.L_14:
        /*0058*/ 	.word	index@(_Z16copy_loop_float4jPK6float4PS_)
        /*005c*/ 	.word	0x00000000


	//----- nvinfo : EIATTR_MIN_STACK_SIZE
	.align		4
.L_15:
        /*0060*/ 	.byte	0x04, 0x12
        /*0062*/ 	.short	(.L_17 - .L_16)
	.align		4
.L_16:
        /*0064*/ 	.word	index@(_Z16copy_loop_float4jPK6float4PS_)
        /*0068*/ 	.word	0x00000000


	//----- nvinfo : EIATTR_MIN_STACK_SIZE
	.align		4
.L_17:
        /*006c*/ 	.byte	0x04, 0x12
        /*006e*/ 	.short	(.L_19 - .L_18)
	.align		4
.L_18:
        /*0070*/ 	.word	index@(_Z9copy_loopjPKfPf)
        /*0074*/ 	.word	0x00000000


	//----- nvinfo : EIATTR_MIN_STACK_SIZE
	.align		4
.L_19:
        /*0078*/ 	.byte	0x04, 0x12
        /*007a*/ 	.short	(.L_21 - .L_20)
	.align		4
.L_20:
        /*007c*/ 	.word	index@(_Z6copyh2iPK6float4PS_)
        /*0080*/ 	.word	0x00000000


	//----- nvinfo : EIATTR_MIN_STACK_SIZE
	.align		4
.L_21:
        /*0084*/ 	.byte	0x04, 0x12
        /*0086*/ 	.short	(.L_23 - .L_22)
	.align		4
.L_22:
        /*0088*/ 	.word	index@(_Z4copyiPKfPf)
        /*008c*/ 	.word	0x00000000
.L_23:


//--------------------- .nv.compat                --------------------------
	.section	.nv.compat,"",@"SHT_CUDA_COMPAT_INFO"
	.align	4
        /*0000*/ 	.byte	0x02, 0x09, 0x00, 0x00, 0x02, 0x02, 0x01, 0x00, 0x02, 0x05, 0x05, 0x00, 0x03, 0x07, 0x01, 0x01
        /*0010*/ 	.byte	0x02, 0x03, 0x00, 0x00, 0x02, 0x06, 0x01, 0x00, 0x04, 0x0b, 0x08, 0x00, 0x09, 0x00, 0x00, 0x00
        /*0020*/ 	.byte	0x00, 0x00, 0x00, 0x00


//--------------------- .nv.info._Z16copy_loop_float4jPK6float4PS_ --------------------------
	.section	.nv.info._Z16copy_loop_float4jPK6float4PS_,"",@"SHT_CUDA_INFO"
	.sectionflags	@""
	.align	4


	//----- nvinfo : EIATTR_CUDA_API_VERSION
	.align		4
        /*0000*/ 	.byte	0x04, 0x37
        /*0002*/ 	.short	(.L_25 - .L_24)
.L_24:
        /*0004*/ 	.word	0x00000082


	//----- nvinfo : EIATTR_KPARAM_INFO
	.align		4
.L_25:
        /*0008*/ 	.byte	0x04, 0x17
        /*000a*/ 	.short	(.L_27 - .L_26)
.L_26:
        /*000c*/ 	.word	0x00000000
        /*0010*/ 	.short	0x0002
        /*0012*/ 	.short	0x0010
        /*0014*/ 	.byte	0x00, 0xf5, 0x21, 0x00


	//----- nvinfo : EIATTR_KPARAM_INFO
	.align		4
.L_27:
        /*0018*/ 	.byte	0x04, 0x17
        /*001a*/ 	.short	(.L_29 - .L_28)
.L_28:
        /*001c*/ 	.word	0x00000000
        /*0020*/ 	.short	0x0001
        /*0022*/ 	.short	0x0008
        /*0024*/ 	.byte	0x00, 0xf5, 0x21, 0x00


	//----- nvinfo : EIATTR_KPARAM_INFO
	.align		4
.L_29:
        /*0028*/ 	.byte	0x04, 0x17
        /*002a*/ 	.short	(.L_31 - .L_30)
.L_30:
        /*002c*/ 	.word	0x00000000
        /*0030*/ 	.short	0x0000
        /*0032*/ 	.short	0x0000
        /*0034*/ 	.byte	0x00, 0xf0, 0x11, 0x00


	//----- nvinfo : EIATTR_SPARSE_MMA_MASK
	.align		4
.L_31:
        /*0038*/ 	.byte	0x03, 0x50
        /*003a*/ 	.short	0x0000


	//----- nvinfo : EIATTR_MAXREG_COUNT
	.align		4
        /*003c*/ 	.byte	0x03, 0x1b
        /*003e*/ 	.short	0x00ff


	//----- nvinfo : EIATTR_MERCURY_ISA_VERSION
	.align		4
        /*0040*/ 	.byte	0x03, 0x5f
        /*0042*/ 	.short	0x0101


	//----- nvinfo : EIATTR_VRC_CTA_INIT_COUNT
	.align		4
        /*0044*/ 	.byte	0x02, 0x4a
	.zero		1
	.zero		1


	//----- nvinfo : EIATTR_EXIT_INSTR_OFFSETS
	.align		4
        /*0048*/ 	.byte	0x04, 0x1c
        /*004a*/ 	.short	(.L_33 - .L_32)


	//   ....[0]....
.L_32:
        /*004c*/ 	.word	0x00000070


	//   ....[1]....
        /*0050*/ 	.word	0x00000140


	//----- nvinfo : EIATTR_CRS_STACK_SIZE
	.align		4
.L_33:
        /*0054*/ 	.byte	0x04, 0x1e
        /*0056*/ 	.short	(.L_35 - .L_34)
.L_34:
        /*0058*/ 	.word	0x00000000


	//----- nvinfo : EIATTR_CBANK_PARAM_SIZE
	.align		4
.L_35:
        /*005c*/ 	.byte	0x03, 0x19
        /*005e*/ 	.short	0x0018


	//----- nvinfo : EIATTR_PARAM_CBANK
	.align		4
        /*0060*/ 	.byte	0x04, 0x0a
        /*0062*/ 	.short	(.L_37 - .L_36)
	.align		4
.L_36:
        /*0064*/ 	.word	index@(.nv.constant0._Z16copy_loop_float4jPK6float4PS_)
        /*0068*/ 	.short	0x0380
        /*006a*/ 	.short	0x0018


	//----- nvinfo : EIATTR_SW_WAR
	.align		4
.L_37:
        /*006c*/ 	.byte	0x04, 0x36
        /*006e*/ 	.short	(.L_39 - .L_38)
.L_38:
        /*0070*/ 	.word	0x00000008
.L_39:


//--------------------- .nv.info._Z9copy_loopjPKfPf --------------------------
	.section	.nv.info._Z9copy_loopjPKfPf,"",@"SHT_CUDA_INFO"
	.sectionflags	@""
	.align	4


	//----- nvinfo : EIATTR_CUDA_API_VERSION
	.align		4
        /*0000*/ 	.byte	0x04, 0x37
        /*0002*/ 	.short	(.L_41 - .L_40)
.L_40:
        /*0004*/ 	.word	0x00000082


	//----- nvinfo : EIATTR_KPARAM_INFO
	.align		4
.L_41:
        /*0008*/ 	.byte	0x04, 0x17
        /*000a*/ 	.short	(.L_43 - .L_42)
.L_42:
        /*000c*/ 	.word	0x00000000
        /*0010*/ 	.short	0x0002
        /*0012*/ 	.short	0x0010
        /*0014*/ 	.byte	0x00, 0xf5, 0x21, 0x00


	//----- nvinfo : EIATTR_KPARAM_INFO
	.align		4
.L_43:
        /*0018*/ 	.byte	0x04, 0x17
        /*001a*/ 	.short	(.L_45 - .L_44)
.L_44:
        /*001c*/ 	.word	0x00000000
        /*0020*/ 	.short	0x0001
        /*0022*/ 	.short	0x0008
        /*0024*/ 	.byte	0x00, 0xf5, 0x21, 0x00


	//----- nvinfo : EIATTR_KPARAM_INFO
	.align		4
.L_45:
        /*0028*/ 	.byte	0x04, 0x17
        /*002a*/ 	.short	(.L_47 - .L_46)
.L_46:
        /*002c*/ 	.word	0x00000000
        /*0030*/ 	.short	0x0000
        /*0032*/ 	.short	0x0000
        /*0034*/ 	.byte	0x00, 0xf0, 0x11, 0x00


	//----- nvinfo : EIATTR_SPARSE_MMA_MASK
	.align		4
.L_47:
        /*0038*/ 	.byte	0x03, 0x50
        /*003a*/ 	.short	0x0000


	//----- nvinfo : EIATTR_MAXREG_COUNT
	.align		4
        /*003c*/ 	.byte	0x03, 0x1b
        /*003e*/ 	.short	0x00ff


	//----- nvinfo : EIATTR_MERCURY_ISA_VERSION
	.align		4
        /*0040*/ 	.byte	0x03, 0x5f
        /*0042*/ 	.short	0x0101


	//----- nvinfo : EIATTR_VRC_CTA_INIT_COUNT
	.align		4
        /*0044*/ 	.byte	0x02, 0x4a
	.zero		1
	.zero		1


	//----- nvinfo : EIATTR_EXIT_INSTR_OFFSETS
	.align		4
        /*0048*/ 	.byte	0x04, 0x1c
        /*004a*/ 	.short	(.L_49 - .L_48)


	//   ....[0]....
.L_48:
        /*004c*/ 	.word	0x00000070


	//   ....[1]....
        /*0050*/ 	.word	0x00000140


	//----- nvinfo : EIATTR_CRS_STACK_SIZE
	.align		4
.L_49:
        /*0054*/ 	.byte	0x04, 0x1e
        /*0056*/ 	.short	(.L_51 - .L_50)
.L_50:
        /*0058*/ 	.word	0x00000000


	//----- nvinfo : EIATTR_CBANK_PARAM_SIZE
	.align		4
.L_51:
        /*005c*/ 	.byte	0x03, 0x19
        /*005e*/ 	.short	0x0018


	//----- nvinfo : EIATTR_PARAM_CBANK
	.align		4
        /*0060*/ 	.byte	0x04, 0x0a
        /*0062*/ 	.short	(.L_53 - .L_52)
	.align		4
.L_52:
        /*0064*/ 	.word	index@(.nv.constant0._Z9copy_loopjPKfPf)
        /*0068*/ 	.short	0x0380
        /*006a*/ 	.short	0x0018


	//----- nvinfo : EIATTR_SW_WAR
	.align		4
.L_53:
        /*006c*/ 	.byte	0x04, 0x36
        /*006e*/ 	.short	(.L_55 - .L_54)
.L_54:
        /*0070*/ 	.word	0x00000008
.L_55:


//--------------------- .nv.info._Z6copyh2iPK6float4PS_ --------------------------
	.section	.nv.info._Z6copyh2iPK6float4PS_,"",@"SHT_CUDA_INFO"
	.sectionflags	@""
	.align	4


	//----- nvinfo : EIATTR_CUDA_API_VERSION
	.align		4
        /*0000*/ 	.byte	0x04, 0x37
        /*0002*/ 	.short	(.L_57 - .L_56)
.L_56:
        /*0004*/ 	.word	0x00000082


	//----- nvinfo : EIATTR_KPARAM_INFO
	.align		4
.L_57:
        /*0008*/ 	.byte	0x04, 0x17
        /*000a*/ 	.short	(.L_59 - .L_58)
.L_58:
        /*000c*/ 	.word	0x00000000
        /*0010*/ 	.short	0x0002
        /*0012*/ 	.short	0x0010
        /*0014*/ 	.byte	0x00, 0xf5, 0x21, 0x00


	//----- nvinfo : EIATTR_KPARAM_INFO
	.align		4
.L_59:
        /*0018*/ 	.byte	0x04, 0x17
        /*001a*/ 	.short	(.L_61 - .L_60)
.L_60:
        /*001c*/ 	.word	0x00000000
        /*0020*/ 	.short	0x0001
        /*0022*/ 	.short	0x0008
        /*0024*/ 	.byte	0x00, 0xf5, 0x21, 0x00


	//----- nvinfo : EIATTR_KPARAM_INFO
	.align		4
.L_61:
        /*0028*/ 	.byte	0x04, 0x17
        /*002a*/ 	.short	(.L_63 - .L_62)
.L_62:
        /*002c*/ 	.word	0x00000000
        /*0030*/ 	.short	0x0000
        /*0032*/ 	.short	0x0000
        /*0034*/ 	.byte	0x00, 0xf0, 0x11, 0x00


	//----- nvinfo : EIATTR_SPARSE_MMA_MASK
	.align		4
.L_63:
        /*0038*/ 	.byte	0x03, 0x50
        /*003a*/ 	.short	0x0000


	//----- nvinfo : EIATTR_MAXREG_COUNT
	.align		4
        /*003c*/ 	.byte	0x03, 0x1b
        /*003e*/ 	.short	0x00ff


	//----- nvinfo : EIATTR_MERCURY_ISA_VERSION
	.align		4
        /*0040*/ 	.byte	0x03, 0x5f
        /*0042*/ 	.short	0x0101


	//----- nvinfo : EIATTR_VRC_CTA_INIT_COUNT
	.align		4
        /*0044*/ 	.byte	0x02, 0x4a
	.zero		1
	.zero		1


	//----- nvinfo : EIATTR_EXIT_INSTR_OFFSETS
	.align		4
        /*0048*/ 	.byte	0x04, 0x1c
        /*004a*/ 	.short	(.L_65 - .L_64)


	//   ....[0]....
.L_64:
        /*004c*/ 	.word	0x00000090


	//   ....[1]....
        /*0050*/ 	.word	0x00000150


	//----- nvinfo : EIATTR_CBANK_PARAM_SIZE
	.align		4
.L_65:
        /*0054*/ 	.byte	0x03, 0x19
        /*0056*/ 	.short	0x0018


	//----- nvinfo : EIATTR_PARAM_CBANK
	.align		4
        /*0058*/ 	.byte	0x04, 0x0a
        /*005a*/ 	.short	(.L_67 - .L_66)
	.align		4
.L_66:
        /*005c*/ 	.word	index@(.nv.constant0._Z6copyh2iPK6float4PS_)
        /*0060*/ 	.short	0x0380
        /*0062*/ 	.short	0x0018


	//----- nvinfo : EIATTR_SW_WAR
	.align		4
.L_67:
        /*0064*/ 	.byte	0x04, 0x36
        /*0066*/ 	.short	(.L_69 - .L_68)
.L_68:
        /*0068*/ 	.word	0x00000008
.L_69:


//--------------------- .nv.info._Z4copyiPKfPf    --------------------------
	.section	.nv.info._Z4copyiPKfPf,"",@"SHT_CUDA_INFO"
	.sectionflags	@""
	.align	4


	//----- nvinfo : EIATTR_CUDA_API_VERSION
	.align		4
        /*0000*/ 	.byte	0x04, 0x37
        /*0002*/ 	.short	(.L_71 - .L_70)
.L_70:
        /*0004*/ 	.word	0x00000082


	//----- nvinfo : EIATTR_KPARAM_INFO
	.align		4
.L_71:
        /*0008*/ 	.byte	0x04, 0x17
        /*000a*/ 	.short	(.L_73 - .L_72)
.L_72:
        /*000c*/ 	.word	0x00000000
        /*0010*/ 	.short	0x0002
        /*0012*/ 	.short	0x0010
        /*0014*/ 	.byte	0x00, 0xf5, 0x21, 0x00


	//----- nvinfo : EIATTR_KPARAM_INFO
	.align		4
.L_73:
        /*0018*/ 	.byte	0x04, 0x17
        /*001a*/ 	.short	(.L_75 - .L_74)
.L_74:
        /*001c*/ 	.word	0x00000000
        /*0020*/ 	.short	0x0001
        /*0022*/ 	.short	0x0008
        /*0024*/ 	.byte	0x00, 0xf5, 0x21, 0x00


	//----- nvinfo : EIATTR_KPARAM_INFO
	.align		4
.L_75:
        /*0028*/ 	.byte	0x04, 0x17
        /*002a*/ 	.short	(.L_77 - .L_76)
.L_76:
        /*002c*/ 	.word	0x00000000
        /*0030*/ 	.short	0x0000
        /*0032*/ 	.short	0x0000
        /*0034*/ 	.byte	0x00, 0xf0, 0x11, 0x00


	//----- nvinfo : EIATTR_SPARSE_MMA_MASK
	.align		4
.L_77:
        /*0038*/ 	.byte	0x03, 0x50
        /*003a*/ 	.short	0x0000


	//----- nvinfo : EIATTR_MAXREG_COUNT
	.align		4
        /*003c*/ 	.byte	0x03, 0x1b
        /*003e*/ 	.short	0x00ff


	//----- nvinfo : EIATTR_MERCURY_ISA_VERSION
	.align		4
        /*0040*/ 	.byte	0x03, 0x5f
        /*0042*/ 	.short	0x0101


	//----- nvinfo : EIATTR_VRC_CTA_INIT_COUNT
	.align		4
        /*0044*/ 	.byte	0x02, 0x4a
	.zero		1
	.zero		1


	//----- nvinfo : EIATTR_EXIT_INSTR_OFFSETS
	.align		4
        /*0048*/ 	.byte	0x04, 0x1c
        /*004a*/ 	.short	(.L_79 - .L_78)


	//   ....[0]....
.L_78:
        /*004c*/ 	.word	0x00000090


	//   ....[1]....
        /*0050*/ 	.word	0x00000150


	//----- nvinfo : EIATTR_CBANK_PARAM_SIZE
	.align		4
.L_79:
        /*0054*/ 	.byte	0x03, 0x19
        /*0056*/ 	.short	0x0018


	//----- nvinfo : EIATTR_PARAM_CBANK
	.align		4
        /*0058*/ 	.byte	0x04, 0x0a
        /*005a*/ 	.short	(.L_81 - .L_80)
	.align		4
.L_80:
        /*005c*/ 	.word	index@(.nv.constant0._Z4copyiPKfPf)
        /*0060*/ 	.short	0x0380
        /*0062*/ 	.short	0x0018


	//----- nvinfo : EIATTR_SW_WAR
	.align		4
.L_81:
        /*0064*/ 	.byte	0x04, 0x36
        /*0066*/ 	.short	(.L_83 - .L_82)
.L_82:
        /*0068*/ 	.word	0x00000008
.L_83:


//--------------------- .nv.callgraph             --------------------------
	.section	.nv.callgraph,"",@"SHT_CUDA_CALLGRAPH"
	.align	4
	.sectionentsize	8
	.align		4
        /*0000*/ 	.word	0x00000000
	.align		4
        /*0004*/ 	.word	0xffffffff
	.align		4
        /*0008*/ 	.word	0x00000000
	.align		4
        /*000c*/ 	.word	0xfffffffe
	.align		4
        /*0010*/ 	.word	0x00000000
	.align		4
        /*0014*/ 	.word	0xfffffffd
	.align		4
        /*0018*/ 	.word	0x00000000
	.align		4
        /*001c*/ 	.word	0xfffffffc


//--------------------- .text._Z16copy_loop_float4jPK6float4PS_ --------------------------
	.section	.text._Z16copy_loop_float4jPK6float4PS_,"ax",@progbits
	.align	128
        .global         _Z16copy_loop_float4jPK6float4PS_
        .type           _Z16copy_loop_float4jPK6float4PS_,@function
        .size           _Z16copy_loop_float4jPK6float4PS_,(.L_x_6 - _Z16copy_loop_float4jPK6float4PS_)
        .other          _Z16copy_loop_float4jPK6float4PS_,@"STO_CUDA_ENTRY STV_DEFAULT"
_Z16copy_loop_float4jPK6float4PS_:
.text._Z16copy_loop_float4jPK6float4PS_:
[----:B------:R-:W-:Y:S01]  /*0000*/  LDC R1, c[0x0][0x37c] ;  /* 0x0000df00ff017b82 */ /* 0x000fe20000000800 */
[----:B------:R-:W0:Y:S07]  /*0010*/  S2R R0, SR_TID.X ;  /* 0x0000000000007919 */ /* 0x000e2e0000002100 */
[----:B------:R-:W0:Y:S01]  /*0020*/  S2UR UR4, SR_CTAID.X ;  /* 0x00000000000479c3 */ /* 0x000e220000002500 */
[----:B------:R-:W1:Y:S07]  /*0030*/  LDCU UR5, c[0x0][0x380] ;  /* 0x00007000ff0577ac */ /* 0x000e6e0008000800 */
[----:B------:R-:W0:Y:S02]  /*0040*/  LDC R11, c[0x0][0x360] ;  /* 0x0000d800ff0b7b82 */ /* 0x000e240000000800 */
[----:B0-----:R-:W-:-:S05]  /*0050*/  IMAD R0, R11, UR4, R0 ;  /* 0x000000040b007c24 */ /* 0x001fca000f8e0200 */
[----:B-1----:R-:W-:-:S13]  /*0060*/  ISETP.GE.U32.AND P0, PT, R0, UR5, PT ;  /* 0x0000000500007c0c */ /* 0x002fda000bf06070 */
[----:B------:R-:W-:Y:S05]  /*0070*/  @P0 EXIT ;  /* 0x000000000000094d */ /* 0x000fea0003800000 */
[----:B------:R-:W0:Y:S01]  /*0080*/  LDC.64 R6, c[0x0][0x390] ;  /* 0x0000e400ff067b82 */ /* 0x000e220000000a00 */
[----:B------:R-:W1:Y:S01]  /*0090*/  LDCU UR4, c[0x0][0x370] ;  /* 0x00006e00ff0477ac */ /* 0x000e620008000800 */
[----:B------:R-:W2:Y:S06]  /*00a0*/  LDCU.64 UR6, c[0x0][0x358] ;  /* 0x00006b00ff0677ac */ /* 0x000eac0008000a00 */
[----:B------:R-:W3:Y:S01]  /*00b0*/  LDC.64 R8, c[0x0][0x388] ;  /* 0x0000e200ff087b82 */ /* 0x000ee20000000a00 */
[----:B-1----:R-:W-:-:S07]  /*00c0*/  IMAD R11, R11, UR4, RZ ;  /* 0x000000040b0b7c24 */ /* 0x002fce000f8e02ff */
.L_x_0:
[----:B---3--:R-:W-:-:S05]  /*00d0*/  IMAD.WIDE R4, R0, 0x10, R8 ;  /* 0x0000001000047825 */ /* 0x008fca00078e0208 */
[----:B-12---:R-:W2:Y:S01]  /*00e0*/  LDG.E.128.CONSTANT R12, desc[UR6][R4.64] ;  /* 0x00000006040c7981 */ /* 0x006ea2000c1e9d00 */
[----:B0-----:R-:W-:Y:S01]  /*00f0*/  IMAD.WIDE R2, R0, 0x10, R6 ;  /* 0x0000001000027825 */ /* 0x001fe200078e0206 */
[----:B------:R-:W-:-:S04]  /*0100*/  IADD3 R0, PT, PT, R11, R0, RZ ;  /* 0x000000000b007210 */ /* 0x000fc80007ffe0ff */
[----:B------:R-:W-:Y:S01]  /*0110*/  ISETP.GE.U32.AND P0, PT, R0, UR5, PT ;  /* 0x0000000500007c0c */ /* 0x000fe2000bf06070 */
[----:B--2---:R1:W-:-:S12]  /*0120*/  STG.E.128 desc[UR6][R2.64], R12 ;  /* 0x0000000c02007986 */ /* 0x0043d8000c101d06 */
[----:B------:R-:W-:Y:S05]  /*0130*/  @!P0 BRA `(.L_x_0) ;  /* 0xfffffffc00e48947 */ /* 0x000fea000383ffff */
[----:B------:R-:W-:Y:S05]  /*0140*/  EXIT ;  /* 0x000000000000794d */ /* 0x000fea0003800000 */
.L_x_1:
[----:B------:R-:W-:-:S00]  /*0150*/  BRA `(.L_x_1) ;  /* 0xfffffffc00fc7947 */ /* 0x000fc0000383ffff */
[----:B------:R-:W-:-:S00]  /*0160*/  NOP ;  /* 0x0000000000007918 */ /* 0x000fc00000000000 */
        /* <DEDUP_REMOVED lines=9> */
.L_x_6:


//--------------------- .text._Z9copy_loopjPKfPf  --------------------------
	.section	.text._Z9copy_loopjPKfPf,"ax",@progbits
	.align	128
        .global         _Z9copy_loopjPKfPf
        .type           _Z9copy_loopjPKfPf,@function
        .size           _Z9copy_loopjPKfPf,(.L_x_7 - _Z9copy_loopjPKfPf)
        .other          _Z9copy_loopjPKfPf,@"STO_CUDA_ENTRY STV_DEFAULT"
_Z9copy_loopjPKfPf:
.text._Z9copy_loopjPKfPf:
        /* <DEDUP_REMOVED lines=13> */
.L_x_2:
[----:B01----:R-:W-:-:S06]  /*00d0*/  IMAD.WIDE R2, R0, 0x4, R6 ;  /* 0x0000000400027825 */ /* 0x003fcc00078e0206 */
[----:B--2---:R-:W2:Y:S01]  /*00e0*/  LDG.E.CONSTANT R3, desc[UR6][R2.64] ;  /* 0x0000000602037981 */ /* 0x004ea2000c1e9900 */
[----:B---3--:R-:W-:Y:S01]  /*00f0*/  IMAD.WIDE R4, R0, 0x4, R8 ;  /* 0x0000000400047825 */ /* 0x008fe200078e0208 */
[----:B------:R-:W-:-:S04]  /*0100*/  IADD3 R0, PT, PT, R11, R0, RZ ;  /* 0x000000000b007210 */ /* 0x000fc80007ffe0ff */
[----:B------:R-:W-:Y:S01]  /*0110*/  ISETP.GE.U32.AND P0, PT, R0, UR5, PT ;  /* 0x0000000500007c0c */ /* 0x000fe2000bf06070 */
[----:B--2---:R1:W-:-:S12]  /*0120*/  STG.E desc[UR6][R4.64], R3 ;  /* 0x0000000304007986 */ /* 0x0043d8000c101906 */
[----:B------:R-:W-:Y:S05]  /*0130*/  @!P0 BRA `(.L_x_2) ;  /* 0xfffffffc00e48947 */ /* 0x000fea000383ffff */
[----:B------:R-:W-:Y:S05]  /*0140*/  EXIT ;  /* 0x000000000000794d */ /* 0x000fea0003800000 */
.L_x_3:
        /* <DEDUP_REMOVED lines=11> */
.L_x_7:


//--------------------- .text._Z6copyh2iPK6float4PS_ --------------------------
	.section	.text._Z6copyh2iPK6float4PS_,"ax",@progbits
	.align	128
        .global         _Z6copyh2iPK6float4PS_
        .type           _Z6copyh2iPK6float4PS_,@function
        .size           _Z6copyh2iPK6float4PS_,(.L_x_8 - _Z6copyh2iPK6float4PS_)
        .other          _Z6copyh2iPK6float4PS_,@"STO_CUDA_ENTRY STV_DEFAULT"
_Z6copyh2iPK6float4PS_:
.text._Z6copyh2iPK6float4PS_:
[----:B------:R-:W-:Y:S01]  /*0000*/  LDC R1, c[0x0][0x37c] ;  /* 0x0000df00ff017b82 */ /* 0x000fe20000000800 */
[----:B------:R-:W0:Y:S07]  /*0010*/  S2R R3, SR_TID.X ;  /* 0x0000000000037919 */ /* 0x000e2e0000002100 */
[----:B------:R-:W0:Y:S01]  /*0020*/  S2UR UR4, SR_CTAID.X ;  /* 0x00000000000479c3 */ /* 0x000e220000002500 */
[----:B------:R-:W1:Y:S07]  /*0030*/  LDCU UR5, c[0x0][0x380] ;  /* 0x00007000ff0577ac */ /* 0x000e6e0008000800 */
[----:B------:R-:W0:Y:S02]  /*0040*/  LDC R0, c[0x0][0x360] ;  /* 0x0000d800ff007b82 */ /* 0x000e240000000800 */
[----:B0-----:R-:W-:Y:S01]  /*0050*/  IMAD R0, R0, UR4, R3 ;  /* 0x0000000400007c24 */ /* 0x001fe2000f8e0203 */
[----:B-1----:R-:W-:-:S04]  /*0060*/  USHF.R.S32.HI UR4, URZ, 0x1f, UR5 ;  /* 0x0000001fff047899 */ /* 0x002fc80008011405 */
[----:B------:R-:W-:-:S04]  /*0070*/  ISETP.GE.U32.AND P0, PT, R0, UR5, PT ;  /* 0x0000000500007c0c */ /* 0x000fc8000bf06070 */
[----:B------:R-:W-:-:S13]  /*0080*/  ISETP.GE.U32.AND.EX P0, PT, RZ, UR4, PT, P0 ;  /* 0x00000004ff007c0c */ /* 0x000fda000bf06100 */
[----:B------:R-:W-:Y:S05]  /*0090*/  @P0 EXIT ;  /* 0x000000000000094d */ /* 0x000fea0003800000 */
[----:B------:R-:W0:Y:S01]  /*00a0*/  LDCU.64 UR6, c[0x0][0x388] ;  /* 0x00007100ff0677ac */ /* 0x000e220008000a00 */
[----:B------:R-:W-:Y:S01]  /*00b0*/  IMAD.SHL.U32 R4, R0, 0x10, RZ ;  /* 0x0000001000047824 */ /* 0x000fe200078e00ff */
[----:B------:R-:W-:Y:S01]  /*00c0*/  SHF.R.U32.HI R0, RZ, 0x1c, R0 ;  /* 0x0000001cff007819 */ /* 0x000fe20000011600 */
[----:B------:R-:W1:Y:S03]  /*00d0*/  LDCU.64 UR4, c[0x0][0x358] ;  /* 0x00006b00ff0477ac */ /* 0x000e660008000a00 */
[----:B0-----:R-:W-:-:S04]  /*00e0*/  IADD3 R2, P0, PT, R4, UR6, RZ ;  /* 0x0000000604027c10 */ /* 0x001fc8000ff1e0ff */
[----:B------:R-:W-:Y:S01]  /*00f0*/  IADD3.X R3, PT, PT, R0, UR7, RZ, P0, !PT ;  /* 0x0000000700037c10 */ /* 0x000fe200087fe4ff */
[----:B------:R-:W0:Y:S04]  /*0100*/  LDCU.64 UR6, c[0x0][0x390] ;  /* 0x00007200ff0677ac */ /* 0x000e280008000a00 */
[----:B-1----:R-:W2:Y:S01]  /*0110*/  LDG.E.128.CONSTANT R8, desc[UR4][R2.64] ;  /* 0x0000000402087981 */ /* 0x002ea2000c1e9d00 */
[----:B0-----:R-:W-:-:S04]  /*0120*/  IADD3 R4, P0, PT, R4, UR6, RZ ;  /* 0x0000000604047c10 */ /* 0x001fc8000ff1e0ff */
[----:B------:R-:W-:-:S05]  /*0130*/  IADD3.X R5, PT, PT, R0, UR7, RZ, P0, !PT ;  /* 0x0000000700057c10 */ /* 0x000fca00087fe4ff */
[----:B--2---:R-:W-:Y:S01]  /*0140*/  STG.E.128 desc[UR4][R4.64], R8 ;  /* 0x0000000804007986 */ /* 0x004fe2000c101d04 */
[----:B------:R-:W-:Y:S05]  /*0150*/  EXIT ;  /* 0x000000000000794d */ /* 0x000fea0003800000 */
.L_x_4:
        /* <DEDUP_REMOVED lines=10> */
.L_x_8:


//--------------------- .text._Z4copyiPKfPf       --------------------------
	.section	.text._Z4copyiPKfPf,"ax",@progbits
	.align	128
        .global         _Z4copyiPKfPf
        .type           _Z4copyiPKfPf,@function
        .size           _Z4copyiPKfPf,(.L_x_9 - _Z4copyiPKfPf)
        .other          _Z4copyiPKfPf,@"STO_CUDA_ENTRY STV_DEFAULT"
_Z4copyiPKfPf:
.text._Z4copyiPKfPf:
        /* <DEDUP_REMOVED lines=16> */
[----:B------:R-:W0:Y:S05]  /*0100*/  LDCU.64 UR6, c[0x0][0x390] ;  /* 0x00007200ff0677ac */ /* 0x000e2a0008000a00 */
[----:B-1----:R-:W2:Y:S01]  /*0110*/  LDG.E.CONSTANT R3, desc[UR4][R2.64] ;  /* 0x0000000402037981 */ /* 0x002ea2000c1e9900 */
[----:B0-----:R-:W-:-:S04]  /*0120*/  IADD3 R4, P0, PT, R4, UR6, RZ ;  /* 0x0000000604047c10 */ /* 0x001fc8000ff1e0ff */
[----:B------:R-:W-:-:S05]  /*0130*/  IADD3.X R5, PT, PT, R0, UR7, RZ, P0, !PT ;  /* 0x0000000700057c10 */ /* 0x000fca00087fe4ff */
[----:B--2---:R-:W-:Y:S01]  /*0140*/  STG.E desc[UR4][R4.64], R3 ;  /* 0x0000000304007986 */ /* 0x004fe2000c101904 */
[----:B------:R-:W-:Y:S05]  /*0150*/  EXIT ;  /* 0x000000000000794d */ /* 0x000fea0003800000 */
.L_x_5:
        /* <DEDUP_REMOVED lines=10> */
.L_x_9:


//--------------------- .nv.shared.reserved.0     --------------------------
	.section	.nv.shared.reserved.0,"aw",@nobits
	.weak		__nv_reservedSMEM_offset_0_alias
	.size		__nv_reservedSMEM_offset_0_alias, 0, 64
	.other		__nv_reservedSMEM_offset_0_alias,@"STO_CUDA_RESERVED_SHARED STV_DEFAULT"
__nv_reservedSMEM_offset_0_alias:
	.zero		0
	.zero		64


//--------------------- .nv.constant0._Z16copy_loop_float4jPK6float4PS_ --------------------------
	.section	.nv.constant0._Z16copy_loop_float4jPK6float4PS_,"a",@progbits
	.sectionflags	@""
	.align	4
.nv.constant0._Z16copy_loop_float4jPK6float4PS_:
	.zero		920


//--------------------- .nv.constant0._Z9copy_loopjPKfPf --------------------------
	.section	.nv.constant0._Z9copy_loopjPKfPf,"a",@progbits
	.sectionflags	@""
	.align	4
.nv.constant0._Z9copy_loopjPKfPf:
	.zero		920


//--------------------- .nv.constant0._Z6copyh2iPK6float4PS_ --------------------------
	.section	.nv.constant0._Z6copyh2iPK6float4PS_,"a",@progbits
	.sectionflags	@""
	.align	4
.nv.constant0._Z6copyh2iPK6float4PS_:
	.zero		920


//--------------------- .nv.constant0._Z4copyiPKfPf --------------------------
	.section	.nv.constant0._Z4copyiPKfPf,"a",@progbits
	.sectionflags	@""
	.align	4
.nv.constant0._Z4copyiPKfPf:
	.zero		920


//--------------------- SYMBOLS --------------------------

	.type		.nv.reservedSmem.offset0,@object
	.size		.nv.reservedSmem.offset0,0x4
